//
// Generated by NVIDIA NVVM Compiler
//
// Compiler Build ID: CL-36424714
// Cuda compilation tools, release 13.0, V13.0.88
// Based on NVVM 20.0.0
//

.version 9.0
.target sm_100
.address_size 64

	// .globl	_Z9reductionPiS_i
.extern .shared .align 16 .b8 sdata[];

.visible .entry _Z9reductionPiS_i(
	.param .u64 .ptr .align 1 _Z9reductionPiS_i_param_0,
	.param .u64 .ptr .align 1 _Z9reductionPiS_i_param_1,
	.param .u32 _Z9reductionPiS_i_param_2
)
{
	.reg .pred 	%p<5>;
	.reg .b32 	%r<21>;
	.reg .b64 	%rd<9>;

	ld.param.u64 	%rd2, [_Z9reductionPiS_i_param_0];
	ld.param.u64 	%rd1, [_Z9reductionPiS_i_param_1];
	cvta.to.global.u64 	%rd3, %rd2;
	mov.u32 	%r1, %tid.x;
	mov.u32 	%r2, %ntid.x;
	mov.u32 	%r3, %ctaid.x;
	mad.lo.s32 	%r7, %r2, %r3, %r1;
	mul.wide.u32 	%rd4, %r7, 4;
	add.s64 	%rd5, %rd3, %rd4;
	ld.global.u32 	%r8, [%rd5];
	shl.b32 	%r9, %r1, 2;
	mov.u32 	%r10, sdata;
	add.s32 	%r4, %r10, %r9;
	st.shared.u32 	[%r4], %r8;
	bar.sync 	0;
	setp.lt.u32 	%p1, %r2, 2;
	@%p1 bra 	$L__BB0_5;
	mov.b32 	%r20, 1;
$L__BB0_2:
	shl.b32 	%r6, %r20, 1;
	add.s32 	%r12, %r6, -1;
	and.b32  	%r13, %r12, %r1;
	setp.ne.s32 	%p2, %r13, 0;
	@%p2 bra 	$L__BB0_4;
	shl.b32 	%r14, %r20, 2;
	add.s32 	%r15, %r4, %r14;
	ld.shared.u32 	%r16, [%r15];
	ld.shared.u32 	%r17, [%r4];
	add.s32 	%r18, %r17, %r16;
	st.shared.u32 	[%r4], %r18;
$L__BB0_4:
	bar.sync 	0;
	setp.lt.u32 	%p3, %r6, %r2;
	mov.u32 	%r20, %r6;
	@%p3 bra 	$L__BB0_2;
$L__BB0_5:
	setp.ne.s32 	%p4, %r1, 0;
	@%p4 bra 	$L__BB0_7;
	ld.shared.u32 	%r19, [sdata];
	cvta.to.global.u64 	%rd6, %rd1;
	mul.wide.u32 	%rd7, %r3, 4;
	add.s64 	%rd8, %rd6, %rd7;
	st.global.u32 	[%rd8], %r19;
$L__BB0_7:
	ret;

}


// ===== COMPILED SASS (sm_100) =====

	.target	sm_100

	.elftype	@"ET_EXEC"


//--------------------- .note.nv.tkinfo           --------------------------
	.section	.note.nv.tkinfo,"",@"SHT_NOTE"
	.sectionflags	@"SHF_NOTE_NV_TKINFO"
	.tkinfo
        /*0018*/ 	.word	0x00000002
        /*0030*/ 	.string	""
        /*0030*/ 	.string	"ptxas"
        /*0030*/ 	.string	"Cuda compilation tools, release 13.0, V13.0.88"
        /*0030*/ 	.string	"Build cuda_13.0.r13.0/compiler.36424714_0"
        /*0030*/ 	.string	"-arch sm_100 -m 64 "



//--------------------- .note.nv.cuinfo           --------------------------
	.section	.note.nv.cuinfo,"",@"SHT_NOTE"
	.sectionflags	@"SHF_NOTE_NV_CUINFO"
        /*0018*/ 	.short	0x0002
        /*001a*/ 	.short	0x0064
        /*001c*/ 	.short	0x0082
	.zero		2


//--------------------- .nv.info                  --------------------------
	.section	.nv.info,"",@"SHT_CUDA_INFO"
	.align	4


	//----- nvinfo : EIATTR_REGCOUNT
	.align		4
        /*0000*/ 	.byte	0x04, 0x2f
        /*0002*/ 	.short	(.L_1 - .L_0)
	.align		4
.L_0:
        /*0004*/ 	.word	index@(_Z9reductionPiS_i)
        /*0008*/ 	.word	0x0000000b


	//----- nvinfo : EIATTR_FRAME_SIZE
	.align		4
.L_1:
        /*000c*/ 	.byte	0x04, 0x11
        /*000e*/ 	.short	(.L_3 - .L_2)
	.align		4
.L_2:
        /*0010*/ 	.word	index@(_Z9reductionPiS_i)
        /*0014*/ 	.word	0x00000000


	//----- nvinfo : EIATTR_MIN_STACK_SIZE
	.align		4
.L_3:
        /*0018*/ 	.byte	0x04, 0x12
        /*001a*/ 	.short	(.L_5 - .L_4)
	.align		4
.L_4:
        /*001c*/ 	.word	index@(_Z9reductionPiS_i)
        /*0020*/ 	.word	0x00000000
.L_5:


//--------------------- .nv.compat                --------------------------
	.section	.nv.compat,"",@"SHT_CUDA_COMPAT_INFO"
	.align	4
        /*0000*/ 	.byte	0x02, 0x09, 0x00, 0x00, 0x02, 0x02, 0x01, 0x00, 0x02, 0x05, 0x05, 0x00, 0x03, 0x07, 0x01, 0x01
        /*0010*/ 	.byte	0x02, 0x03, 0x00, 0x00, 0x02, 0x06, 0x01, 0x00, 0x04, 0x0b, 0x08, 0x00, 0x09, 0x00, 0x00, 0x00
        /*0020*/ 	.byte	0x00, 0x00, 0x00, 0x00


//--------------------- .nv.info._Z9reductionPiS_i --------------------------
	.section	.nv.info._Z9reductionPiS_i,"",@"SHT_CUDA_INFO"
	.sectionflags	@""
	.align	4


	//----- nvinfo : EIATTR_CUDA_API_VERSION
	.align		4
        /*0000*/ 	.byte	0x04, 0x37
        /*0002*/ 	.short	(.L_7 - .L_6)
.L_6:
        /*0004*/ 	.word	0x00000082


	//----- nvinfo : EIATTR_KPARAM_INFO
	.align		4
.L_7:
        /*0008*/ 	.byte	0x04, 0x17
        /*000a*/ 	.short	(.L_9 - .L_8)
.L_8:
        /*000c*/ 	.word	0x00000000
        /*0010*/ 	.short	0x0002
        /*0012*/ 	.short	0x0010
        /*0014*/ 	.byte	0x00, 0xf0, 0x11, 0x00


	//----- nvinfo : EIATTR_KPARAM_INFO
	.align		4
.L_9:
        /*0018*/ 	.byte	0x04, 0x17
        /*001a*/ 	.short	(.L_11 - .L_10)
.L_10:
        /*001c*/ 	.word	0x00000000
        /*0020*/ 	.short	0x0001
        /*0022*/ 	.short	0x0008
        /*0024*/ 	.byte	0x00, 0xf5, 0x21, 0x00


	//----- nvinfo : EIATTR_KPARAM_INFO
	.align		4
.L_11:
        /*0028*/ 	.byte	0x04, 0x17
        /*002a*/ 	.short	(.L_13 - .L_12)
.L_12:
        /*002c*/ 	.word	0x00000000
        /*0030*/ 	.short	0x0000
        /*0032*/ 	.short	0x0000
        /*0034*/ 	.byte	0x00, 0xf5, 0x21, 0x00


	//----- nvinfo : EIATTR_SPARSE_MMA_MASK
	.align		4
.L_13:
        /*0038*/ 	.byte	0x03, 0x50
        /*003a*/ 	.short	0x0000


	//----- nvinfo : EIATTR_MAXREG_COUNT
	.align		4
        /*003c*/ 	.byte	0x03, 0x1b
        /*003e*/ 	.short	0x00ff


	//----- nvinfo : EIATTR_NUM_BARRIERS
	.align		4
        /*0040*/ 	.byte	0x02, 0x4c
        /*0042*/ 	.byte	0x01
	.zero		1


	//----- nvinfo : EIATTR_MERCURY_ISA_VERSION
	.align		4
        /*0044*/ 	.byte	0x03, 0x5f
        /*0046*/ 	.short	0x0101


	//----- nvinfo : EIATTR_VRC_CTA_INIT_COUNT
	.align		4
        /*0048*/ 	.byte	0x02, 0x4a
	.zero		1
	.zero		1


	//----- nvinfo : EIATTR_EXIT_INSTR_OFFSETS
	.align		4
        /*004c*/ 	.byte	0x04, 0x1c
        /*004e*/ 	.short	(.L_15 - .L_14)


	//   ....[0]....
.L_14:
        /*0050*/ 	.word	0x000001f0


	//   ....[1]....
        /*0054*/ 	.word	0x00000270


	//----- nvinfo : EIATTR_CBANK_PARAM_SIZE
	.align		4
.L_15:
        /*0058*/ 	.byte	0x03, 0x19
        /*005a*/ 	.short	0x0014


	//----- nvinfo : EIATTR_PARAM_CBANK
	.align		4
        /*005c*/ 	.byte	0x04, 0x0a
        /*005e*/ 	.short	(.L_17 - .L_16)
	.align		4
.L_16:
        /*0060*/ 	.word	index@(.nv.constant0._Z9reductionPiS_i)
        /*0064*/ 	.short	0x0380
        /*0066*/ 	.short	0x0014


	//----- nvinfo : EIATTR_SW_WAR
	.align		4
.L_17:
        /*0068*/ 	.byte	0x04, 0x36
        /*006a*/ 	.short	(.L_19 - .L_18)
.L_18:
        /*006c*/ 	.word	0x00000008
.L_19:


//--------------------- .nv.callgraph             --------------------------
	.section	.nv.callgraph,"",@"SHT_CUDA_CALLGRAPH"
	.align	4
	.sectionentsize	8
	.align		4
        /*0000*/ 	.word	0x00000000
	.align		4
        /*0004*/ 	.word	0xffffffff
	.align		4
        /*0008*/ 	.word	0x00000000
	.align		4
        /*000c*/ 	.word	0xfffffffe
	.align		4
        /*0010*/ 	.word	0x00000000
	.align		4
        /*0014*/ 	.word	0xfffffffd
	.align		4
        /*0018*/ 	.word	0x00000000
	.align		4
        /*001c*/ 	.word	0xfffffffc


//--------------------- .text._Z9reductionPiS_i   --------------------------
	.section	.text._Z9reductionPiS_i,"ax",@progbits
	.align	128
        .global         _Z9reductionPiS_i
        .type           _Z9reductionPiS_i,@function
        .size           _Z9reductionPiS_i,(.L_x_3 - _Z9reductionPiS_i)
        .other          _Z9reductionPiS_i,@"STO_CUDA_ENTRY STV_DEFAULT"
_Z9reductionPiS_i:
.text._Z9reductionPiS_i:
[----:B------:R-:W-:Y:S01]  /*0000*/  LDC R1, c[0x0][0x37c] ;  /* 0x0000df00ff017b82 */ /* 0x000fe20000000800 */
[----:B------:R-:W0:Y:S07]  /*0010*/  S2R R7, SR_TID.X ;  /* 0x0000000000077919 */ /* 0x000e2e0000002100 */
[----:B------:R-:W1:Y:S01]  /*0020*/  LDC.64 R2, c[0x0][0x380] ;  /* 0x0000e000ff027b82 */ /* 0x000e620000000a00 */
[----:B------:R-:W0:Y:S01]  /*0030*/  LDCU UR8, c[0x0][0x360] ;  /* 0x00006c00ff0877ac */ /* 0x000e220008000800 */
[----:B------:R-:W0:Y:S01]  /*0040*/  S2R R6, SR_CTAID.X ;  /* 0x0000000000067919 */ /* 0x000e220000002500 */
[----:B------:R-:W2:Y:S01]  /*0050*/  LDCU.64 UR6, c[0x0][0x358] ;  /* 0x00006b00ff0677ac */ /* 0x000ea20008000a00 */
[----:B0-----:R-:W-:-:S04]  /*0060*/  IMAD R5, R6, UR8, R7 ;  /* 0x0000000806057c24 */ /* 0x001fc8000f8e0207 */
[----:B-1----:R-:W-:-:S06]  /*0070*/  IMAD.WIDE.U32 R2, R5, 0x4, R2 ;  /* 0x0000000405027825 */ /* 0x002fcc00078e0002 */
[----:B--2---:R-:W2:Y:S01]  /*0080*/  LDG.E R2, desc[UR6][R2.64] ;  /* 0x0000000602027981 */ /* 0x004ea2000c1e1900 */
[----:B------:R-:W0:Y:S01]  /*0090*/  S2UR UR5, SR_CgaCtaId ;  /* 0x00000000000579c3 */ /* 0x000e220000008800 */
[----:B------:R-:W-:Y:S01]  /*00a0*/  UMOV UR4, 0x400 ;  /* 0x0000040000047882 */ /* 0x000fe20000000000 */
[----:B------:R-:W-:Y:S01]  /*00b0*/  UISETP.GE.U32.AND UP0, UPT, UR8, 0x2, UPT ;  /* 0x000000020800788c */ /* 0x000fe2000bf06070 */
[----:B------:R-:W-:Y:S01]  /*00c0*/  ISETP.NE.AND P0, PT, R7, RZ, PT ;  /* 0x000000ff0700720c */ /* 0x000fe20003f05270 */
[----:B0-----:R-:W-:-:S06]  /*00d0*/  ULEA UR4, UR5, UR4, 0x18 ;  /* 0x0000000405047291 */ /* 0x001fcc000f8ec0ff */
[----:B------:R-:W-:-:S05]  /*00e0*/  LEA R5, R7, UR4, 0x2 ;  /* 0x0000000407057c11 */ /* 0x000fca000f8e10ff */
[----:B--2---:R0:W-:Y:S01]  /*00f0*/  STS [R5], R2 ;  /* 0x0000000205007388 */ /* 0x0041e20000000800 */
[----:B------:R-:W-:Y:S06]  /*0100*/  BAR.SYNC.DEFER_BLOCKING 0x0 ;  /* 0x0000000000007b1d */ /* 0x000fec0000010000 */
[----:B------:R-:W-:Y:S05]  /*0110*/  BRA.U !UP0, `(.L_x_0) ;  /* 0x0000000108347547 */ /* 0x000fea000b800000 */
[----:B------:R-:W-:-:S07]  /*0120*/  IMAD.MOV.U32 R0, RZ, RZ, 0x1 ;  /* 0x00000001ff007424 */ /* 0x000fce00078e00ff */
.L_x_1:
[----:B------:R-:W-:-:S05]  /*0130*/  IMAD.SHL.U32 R8, R0, 0x2, RZ ;  /* 0x0000000200087824 */ /* 0x000fca00078e00ff */
[----:B0-----:R-:W-:-:S04]  /*0140*/  IADD3 R2, PT, PT, R8, -0x1, RZ ;  /* 0xffffffff08027810 */ /* 0x001fc80007ffe0ff */
[----:B------:R-:W-:-:S13]  /*0150*/  LOP3.LUT P1, RZ, R2, R7, RZ, 0xc0, !PT ;  /* 0x0000000702ff7212 */ /* 0x000fda000782c0ff */
[----:B------:R-:W-:Y:S01]  /*0160*/  @!P1 IMAD R2, R0, 0x4, R5 ;  /* 0x0000000400029824 */ /* 0x000fe200078e0205 */
[----:B------:R-:W-:Y:S01]  /*0170*/  @!P1 LDS R3, [R5] ;  /* 0x0000000005039984 */ /* 0x000fe20000000800 */
[----:B------:R-:W-:-:S04]  /*0180*/  MOV R0, R8 ;  /* 0x0000000800007202 */ /* 0x000fc80000000f00 */
[----:B------:R-:W0:Y:S02]  /*0190*/  @!P1 LDS R2, [R2] ;  /* 0x0000000002029984 */ /* 0x000e240000000800 */
[----:B0-----:R-:W-:-:S05]  /*01a0*/  @!P1 IADD3 R4, PT, PT, R2, R3, RZ ;  /* 0x0000000302049210 */ /* 0x001fca0007ffe0ff */
[----:B------:R1:W-:Y:S01]  /*01b0*/  @!P1 STS [R5], R4 ;  /* 0x0000000405009388 */ /* 0x0003e20000000800 */
[----:B------:R-:W-:Y:S01]  /*01c0*/  BAR.SYNC.DEFER_BLOCKING 0x0 ;  /* 0x0000000000007b1d */ /* 0x000fe20000010000 */
[----:B------:R-:W-:-:S13]  /*01d0*/  ISETP.GE.U32.AND P1, PT, R8, UR8, PT ;  /* 0x0000000808007c0c */ /* 0x000fda000bf26070 */
[----:B-1----:R-:W-:Y:S05]  /*01e0*/  @!P1 BRA `(.L_x_1) ;  /* 0xfffffffc00d09947 */ /* 0x002fea000383ffff */
.L_x_0:
[----:B------:R-:W-:Y:S05]  /*01f0*/  @P0 EXIT ;  /* 0x000000000000094d */ /* 0x000fea0003800000 */
[----:B------:R-:W1:Y:S01]  /*0200*/  S2UR UR5, SR_CgaCtaId ;  /* 0x00000000000579c3 */ /* 0x000e620000008800 */
[----:B------:R-:W-:-:S07]  /*0210*/  UMOV UR4, 0x400 ;  /* 0x0000040000047882 */ /* 0x000fce0000000000 */
[----:B0-----:R-:W0:Y:S01]  /*0220*/  LDC.64 R2, c[0x0][0x388] ;  /* 0x0000e200ff027b82 */ /* 0x001e220000000a00 */
[----:B-1----:R-:W-:Y:S01]  /*0230*/  ULEA UR4, UR5, UR4, 0x18 ;  /* 0x0000000405047291 */ /* 0x002fe2000f8ec0ff */
[----:B0-----:R-:W-:-:S08]  /*0240*/  IMAD.WIDE.U32 R2, R6, 0x4, R2 ;  /* 0x0000000406027825 */ /* 0x001fd000078e0002 */
[----:B------:R-:W0:Y:S04]  /*0250*/  LDS R5, [UR4] ;  /* 0x00000004ff057984 */ /* 0x000e280008000800 */
[----:B0-----:R-:W-:Y:S01]  /*0260*/  STG.E desc[UR6][R2.64], R5 ;  /* 0x0000000502007986 */ /* 0x001fe2000c101906 */
[----:B------:R-:W-:Y:S05]  /*0270*/  EXIT ;  /* 0x000000000000794d */ /* 0x000fea0003800000 */
.L_x_2:
[----:B------:R-:W-:-:S00]  /*0280*/  BRA `(.L_x_2) ;  /* 0xfffffffc00fc7947 */ /* 0x000fc0000383ffff */
[----:B------:R-:W-:-:S00]  /*0290*/  NOP ;  /* 0x0000000000007918 */ /* 0x000fc00000000000 */
        /* <DEDUP_REMOVED lines=14> */
.L_x_3:


//--------------------- .nv.shared._Z9reductionPiS_i --------------------------
	.section	.nv.shared._Z9reductionPiS_i,"aw",@nobits
	.sectionflags	@""
	.align	16
	.zero		1024


//--------------------- .nv.shared.reserved.0     --------------------------
	.section	.nv.shared.reserved.0,"aw",@nobits
	.weak		__nv_reservedSMEM_offset_0_alias
	.size		__nv_reservedSMEM_offset_0_alias, 0, 64
	.other		__nv_reservedSMEM_offset_0_alias,@"STO_CUDA_RESERVED_SHARED STV_DEFAULT"
__nv_reservedSMEM_offset_0_alias:
	.zero		0
	.zero		64


//--------------------- .nv.constant0._Z9reductionPiS_i --------------------------
	.section	.nv.constant0._Z9reductionPiS_i,"a",@progbits
	.sectionflags	@""
	.align	4
.nv.constant0._Z9reductionPiS_i:
	.zero		916


//--------------------- SYMBOLS --------------------------

	.type		.nv.reservedSmem.offset0,@object
	.size		.nv.reservedSmem.offset0,0x4
	.type		.nv.reservedSmem.cap,@object
	.size		.nv.reservedSmem.cap,0x4
